//
// Generated by NVIDIA NVVM Compiler
//
// Compiler Build ID: CL-36424714
// Cuda compilation tools, release 13.0, V13.0.88
// Based on NVVM 20.0.0
//

.version 9.0
.target sm_100
.address_size 64

	// .globl	_Z7viterbiPKfS0_S0_PiPfS1_ii

.visible .entry _Z7viterbiPKfS0_S0_PiPfS1_ii(
	.param .u64 .ptr .align 1 _Z7viterbiPKfS0_S0_PiPfS1_ii_param_0,
	.param .u64 .ptr .align 1 _Z7viterbiPKfS0_S0_PiPfS1_ii_param_1,
	.param .u64 .ptr .align 1 _Z7viterbiPKfS0_S0_PiPfS1_ii_param_2,
	.param .u64 .ptr .align 1 _Z7viterbiPKfS0_S0_PiPfS1_ii_param_3,
	.param .u64 .ptr .align 1 _Z7viterbiPKfS0_S0_PiPfS1_ii_param_4,
	.param .u64 .ptr .align 1 _Z7viterbiPKfS0_S0_PiPfS1_ii_param_5,
	.param .u32 _Z7viterbiPKfS0_S0_PiPfS1_ii_param_6,
	.param .u32 _Z7viterbiPKfS0_S0_PiPfS1_ii_param_7
)
{
	.reg .pred 	%p<26>;
	.reg .b32 	%r<83>;
	.reg .b32 	%f<85>;
	.reg .b64 	%rd<40>;

	ld.param.u64 	%rd11, [_Z7viterbiPKfS0_S0_PiPfS1_ii_param_0];
	ld.param.u64 	%rd12, [_Z7viterbiPKfS0_S0_PiPfS1_ii_param_1];
	ld.param.u64 	%rd7, [_Z7viterbiPKfS0_S0_PiPfS1_ii_param_2];
	ld.param.u64 	%rd8, [_Z7viterbiPKfS0_S0_PiPfS1_ii_param_3];
	ld.param.u64 	%rd9, [_Z7viterbiPKfS0_S0_PiPfS1_ii_param_4];
	ld.param.u64 	%rd10, [_Z7viterbiPKfS0_S0_PiPfS1_ii_param_5];
	ld.param.u32 	%r27, [_Z7viterbiPKfS0_S0_PiPfS1_ii_param_6];
	ld.param.u32 	%r28, [_Z7viterbiPKfS0_S0_PiPfS1_ii_param_7];
	cvta.to.global.u64 	%rd1, %rd12;
	cvta.to.global.u64 	%rd2, %rd11;
	mov.u32 	%r29, %ntid.x;
	mov.u32 	%r30, %ctaid.x;
	mov.u32 	%r31, %tid.x;
	mad.lo.s32 	%r1, %r29, %r30, %r31;
	setp.ge.s32 	%p1, %r1, %r27;
	@%p1 bra 	$L__BB0_14;
	setp.lt.s32 	%p2, %r27, 1;
	mov.b32 	%r82, -1;
	mov.f32 	%f84, 0f00000000;
	@%p2 bra 	$L__BB0_13;
	mul.lo.s32 	%r2, %r27, %r1;
	and.b32  	%r3, %r27, 7;
	setp.lt.u32 	%p3, %r27, 8;
	mov.f32 	%f84, 0f00000000;
	mov.b32 	%r82, -1;
	mov.b32 	%r77, 0;
	@%p3 bra 	$L__BB0_5;
	and.b32  	%r77, %r27, 2147483640;
	add.s64 	%rd39, %rd2, 16;
	add.s64 	%rd4, %rd1, 16;
	mov.f32 	%f84, 0f00000000;
	mov.b32 	%r82, -1;
	mov.b32 	%r71, 0;
	mov.u32 	%r70, %r2;
$L__BB0_4:
	.pragma "nounroll";
	mul.wide.s32 	%rd13, %r70, 4;
	add.s64 	%rd14, %rd4, %rd13;
	ld.global.f32 	%f17, [%rd39+-16];
	ld.global.f32 	%f18, [%rd14+-16];
	add.f32 	%f19, %f17, %f18;
	setp.gt.f32 	%p4, %f19, %f84;
	selp.f32 	%f20, %f19, %f84, %p4;
	selp.b32 	%r38, %r71, %r82, %p4;
	ld.global.f32 	%f21, [%rd39+-12];
	ld.global.f32 	%f22, [%rd14+-12];
	add.f32 	%f23, %f21, %f22;
	setp.gt.f32 	%p5, %f23, %f20;
	selp.f32 	%f24, %f23, %f20, %p5;
	add.s32 	%r39, %r71, 1;
	selp.b32 	%r40, %r39, %r38, %p5;
	ld.global.f32 	%f25, [%rd39+-8];
	ld.global.f32 	%f26, [%rd14+-8];
	add.f32 	%f27, %f25, %f26;
	setp.gt.f32 	%p6, %f27, %f24;
	selp.f32 	%f28, %f27, %f24, %p6;
	add.s32 	%r41, %r71, 2;
	selp.b32 	%r42, %r41, %r40, %p6;
	ld.global.f32 	%f29, [%rd39+-4];
	ld.global.f32 	%f30, [%rd14+-4];
	add.f32 	%f31, %f29, %f30;
	setp.gt.f32 	%p7, %f31, %f28;
	selp.f32 	%f32, %f31, %f28, %p7;
	add.s32 	%r43, %r71, 3;
	selp.b32 	%r44, %r43, %r42, %p7;
	ld.global.f32 	%f33, [%rd39];
	ld.global.f32 	%f34, [%rd14];
	add.f32 	%f35, %f33, %f34;
	setp.gt.f32 	%p8, %f35, %f32;
	selp.f32 	%f36, %f35, %f32, %p8;
	add.s32 	%r45, %r71, 4;
	selp.b32 	%r46, %r45, %r44, %p8;
	ld.global.f32 	%f37, [%rd39+4];
	ld.global.f32 	%f38, [%rd14+4];
	add.f32 	%f39, %f37, %f38;
	setp.gt.f32 	%p9, %f39, %f36;
	selp.f32 	%f40, %f39, %f36, %p9;
	add.s32 	%r47, %r71, 5;
	selp.b32 	%r48, %r47, %r46, %p9;
	ld.global.f32 	%f41, [%rd39+8];
	ld.global.f32 	%f42, [%rd14+8];
	add.f32 	%f43, %f41, %f42;
	setp.gt.f32 	%p10, %f43, %f40;
	selp.f32 	%f44, %f43, %f40, %p10;
	add.s32 	%r49, %r71, 6;
	selp.b32 	%r50, %r49, %r48, %p10;
	ld.global.f32 	%f45, [%rd39+12];
	ld.global.f32 	%f46, [%rd14+12];
	add.f32 	%f47, %f45, %f46;
	setp.gt.f32 	%p11, %f47, %f44;
	selp.f32 	%f84, %f47, %f44, %p11;
	add.s32 	%r51, %r71, 7;
	selp.b32 	%r82, %r51, %r50, %p11;
	add.s64 	%rd39, %rd39, 32;
	add.s32 	%r70, %r70, 8;
	add.s32 	%r71, %r71, 8;
	setp.ne.s32 	%p12, %r71, %r77;
	@%p12 bra 	$L__BB0_4;
$L__BB0_5:
	setp.eq.s32 	%p13, %r3, 0;
	@%p13 bra 	$L__BB0_13;
	and.b32  	%r14, %r27, 3;
	setp.lt.u32 	%p14, %r3, 4;
	@%p14 bra 	$L__BB0_8;
	mul.wide.u32 	%rd15, %r77, 4;
	add.s64 	%rd16, %rd2, %rd15;
	ld.global.f32 	%f49, [%rd16];
	add.s32 	%r53, %r77, %r2;
	mul.wide.s32 	%rd17, %r53, 4;
	add.s64 	%rd18, %rd1, %rd17;
	ld.global.f32 	%f50, [%rd18];
	add.f32 	%f51, %f49, %f50;
	setp.gt.f32 	%p15, %f51, %f84;
	selp.f32 	%f52, %f51, %f84, %p15;
	selp.b32 	%r54, %r77, %r82, %p15;
	add.s32 	%r55, %r77, 1;
	ld.global.f32 	%f53, [%rd16+4];
	ld.global.f32 	%f54, [%rd18+4];
	add.f32 	%f55, %f53, %f54;
	setp.gt.f32 	%p16, %f55, %f52;
	selp.f32 	%f56, %f55, %f52, %p16;
	selp.b32 	%r56, %r55, %r54, %p16;
	add.s32 	%r57, %r77, 2;
	ld.global.f32 	%f57, [%rd16+8];
	ld.global.f32 	%f58, [%rd18+8];
	add.f32 	%f59, %f57, %f58;
	setp.gt.f32 	%p17, %f59, %f56;
	selp.f32 	%f60, %f59, %f56, %p17;
	selp.b32 	%r58, %r57, %r56, %p17;
	add.s32 	%r59, %r77, 3;
	ld.global.f32 	%f61, [%rd16+12];
	ld.global.f32 	%f62, [%rd18+12];
	add.f32 	%f63, %f61, %f62;
	setp.gt.f32 	%p18, %f63, %f60;
	selp.f32 	%f84, %f63, %f60, %p18;
	selp.b32 	%r82, %r59, %r58, %p18;
	add.s32 	%r77, %r77, 4;
$L__BB0_8:
	setp.eq.s32 	%p19, %r14, 0;
	@%p19 bra 	$L__BB0_13;
	setp.eq.s32 	%p20, %r14, 1;
	@%p20 bra 	$L__BB0_11;
	mul.wide.u32 	%rd19, %r77, 4;
	add.s64 	%rd20, %rd2, %rd19;
	ld.global.f32 	%f65, [%rd20];
	add.s32 	%r61, %r77, %r2;
	mul.wide.s32 	%rd21, %r61, 4;
	add.s64 	%rd22, %rd1, %rd21;
	ld.global.f32 	%f66, [%rd22];
	add.f32 	%f67, %f65, %f66;
	setp.gt.f32 	%p21, %f67, %f84;
	selp.f32 	%f68, %f67, %f84, %p21;
	selp.b32 	%r62, %r77, %r82, %p21;
	add.s32 	%r63, %r77, 1;
	ld.global.f32 	%f69, [%rd20+4];
	ld.global.f32 	%f70, [%rd22+4];
	add.f32 	%f71, %f69, %f70;
	setp.gt.f32 	%p22, %f71, %f68;
	selp.f32 	%f84, %f71, %f68, %p22;
	selp.b32 	%r82, %r63, %r62, %p22;
	add.s32 	%r77, %r77, 2;
$L__BB0_11:
	and.b32  	%r64, %r27, 1;
	setp.eq.b32 	%p23, %r64, 1;
	not.pred 	%p24, %p23;
	@%p24 bra 	$L__BB0_13;
	mul.wide.u32 	%rd23, %r77, 4;
	add.s64 	%rd24, %rd2, %rd23;
	ld.global.f32 	%f72, [%rd24];
	add.s32 	%r65, %r77, %r2;
	mul.wide.s32 	%rd25, %r65, 4;
	add.s64 	%rd26, %rd1, %rd25;
	ld.global.f32 	%f73, [%rd26];
	add.f32 	%f74, %f72, %f73;
	setp.gt.f32 	%p25, %f74, %f84;
	selp.f32 	%f84, %f74, %f84, %p25;
	selp.b32 	%r82, %r77, %r82, %p25;
$L__BB0_13:
	cvta.to.global.u64 	%rd27, %rd8;
	mul.wide.s32 	%rd28, %r28, 4;
	add.s64 	%rd29, %rd27, %rd28;
	ld.global.u32 	%r66, [%rd29];
	mad.lo.s32 	%r67, %r66, %r27, %r1;
	cvta.to.global.u64 	%rd30, %rd7;
	mul.wide.s32 	%rd31, %r67, 4;
	add.s64 	%rd32, %rd30, %rd31;
	ld.global.f32 	%f75, [%rd32];
	add.f32 	%f76, %f84, %f75;
	cvta.to.global.u64 	%rd33, %rd9;
	mul.wide.s32 	%rd34, %r1, 4;
	add.s64 	%rd35, %rd33, %rd34;
	st.global.f32 	[%rd35], %f76;
	add.s32 	%r68, %r28, -1;
	mad.lo.s32 	%r69, %r68, %r27, %r1;
	cvta.to.global.u64 	%rd36, %rd10;
	mul.wide.s32 	%rd37, %r69, 4;
	add.s64 	%rd38, %rd36, %rd37;
	st.global.u32 	[%rd38], %r82;
$L__BB0_14:
	ret;

}


// ===== COMPILED SASS (sm_100) =====

	.target	sm_100

	.elftype	@"ET_EXEC"


//--------------------- .note.nv.tkinfo           --------------------------
	.section	.note.nv.tkinfo,"",@"SHT_NOTE"
	.sectionflags	@"SHF_NOTE_NV_TKINFO"
	.tkinfo
        /*0018*/ 	.word	0x00000002
        /*0030*/ 	.string	""
        /*0030*/ 	.string	"ptxas"
        /*0030*/ 	.string	"Cuda compilation tools, release 13.0, V13.0.88"
        /*0030*/ 	.string	"Build cuda_13.0.r13.0/compiler.36424714_0"
        /*0030*/ 	.string	"-arch sm_100 -m 64 "



//--------------------- .note.nv.cuinfo           --------------------------
	.section	.note.nv.cuinfo,"",@"SHT_NOTE"
	.sectionflags	@"SHF_NOTE_NV_CUINFO"
        /*0018*/ 	.short	0x0002
        /*001a*/ 	.short	0x0064
        /*001c*/ 	.short	0x0082
	.zero		2


//--------------------- .nv.info                  --------------------------
	.section	.nv.info,"",@"SHT_CUDA_INFO"
	.align	4


	//----- nvinfo : EIATTR_REGCOUNT
	.align		4
        /*0000*/ 	.byte	0x04, 0x2f
        /*0002*/ 	.short	(.L_1 - .L_0)
	.align		4
.L_0:
        /*0004*/ 	.word	index@(_Z7viterbiPKfS0_S0_PiPfS1_ii)
        /*0008*/ 	.word	0x00000020


	//----- nvinfo : EIATTR_FRAME_SIZE
	.align		4
.L_1:
        /*000c*/ 	.byte	0x04, 0x11
        /*000e*/ 	.short	(.L_3 - .L_2)
	.align		4
.L_2:
        /*0010*/ 	.word	index@(_Z7viterbiPKfS0_S0_PiPfS1_ii)
        /*0014*/ 	.word	0x00000000


	//----- nvinfo : EIATTR_MIN_STACK_SIZE
	.align		4
.L_3:
        /*0018*/ 	.byte	0x04, 0x12
        /*001a*/ 	.short	(.L_5 - .L_4)
	.align		4
.L_4:
        /*001c*/ 	.word	index@(_Z7viterbiPKfS0_S0_PiPfS1_ii)
        /*0020*/ 	.word	0x00000000
.L_5:


//--------------------- .nv.compat                --------------------------
	.section	.nv.compat,"",@"SHT_CUDA_COMPAT_INFO"
	.align	4
        /*0000*/ 	.byte	0x02, 0x09, 0x00, 0x00, 0x02, 0x02, 0x01, 0x00, 0x02, 0x05, 0x05, 0x00, 0x03, 0x07, 0x01, 0x01
        /*0010*/ 	.byte	0x02, 0x03, 0x00, 0x00, 0x02, 0x06, 0x01, 0x00, 0x04, 0x0b, 0x08, 0x00, 0x09, 0x00, 0x00, 0x00
        /*0020*/ 	.byte	0x00, 0x00, 0x00, 0x00


//--------------------- .nv.info._Z7viterbiPKfS0_S0_PiPfS1_ii --------------------------
	.section	.nv.info._Z7viterbiPKfS0_S0_PiPfS1_ii,"",@"SHT_CUDA_INFO"
	.sectionflags	@""
	.align	4


	//----- nvinfo : EIATTR_CUDA_API_VERSION
	.align		4
        /*0000*/ 	.byte	0x04, 0x37
        /*0002*/ 	.short	(.L_7 - .L_6)
.L_6:
        /*0004*/ 	.word	0x00000082


	//----- nvinfo : EIATTR_KPARAM_INFO
	.align		4
.L_7:
        /*0008*/ 	.byte	0x04, 0x17
        /*000a*/ 	.short	(.L_9 - .L_8)
.L_8:
        /*000c*/ 	.word	0x00000000
        /*0010*/ 	.short	0x0007
        /*0012*/ 	.short	0x0034
        /*0014*/ 	.byte	0x00, 0xf0, 0x11, 0x00


	//----- nvinfo : EIATTR_KPARAM_INFO
	.align		4
.L_9:
        /*0018*/ 	.byte	0x04, 0x17
        /*001a*/ 	.short	(.L_11 - .L_10)
.L_10:
        /*001c*/ 	.word	0x00000000
        /*0020*/ 	.short	0x0006
        /*0022*/ 	.short	0x0030
        /*0024*/ 	.byte	0x00, 0xf0, 0x11, 0x00


	//----- nvinfo : EIATTR_KPARAM_INFO
	.align		4
.L_11:
        /*0028*/ 	.byte	0x04, 0x17
        /*002a*/ 	.short	(.L_13 - .L_12)
.L_12:
        /*002c*/ 	.word	0x00000000
        /*0030*/ 	.short	0x0005
        /*0032*/ 	.short	0x0028
        /*0034*/ 	.byte	0x00, 0xf5, 0x21, 0x00


	//----- nvinfo : EIATTR_KPARAM_INFO
	.align		4
.L_13:
        /*0038*/ 	.byte	0x04, 0x17
        /*003a*/ 	.short	(.L_15 - .L_14)
.L_14:
        /*003c*/ 	.word	0x00000000
        /*0040*/ 	.short	0x0004
        /*0042*/ 	.short	0x0020
        /*0044*/ 	.byte	0x00, 0xf5, 0x21, 0x00


	//----- nvinfo : EIATTR_KPARAM_INFO
	.align		4
.L_15:
        /*0048*/ 	.byte	0x04, 0x17
        /*004a*/ 	.short	(.L_17 - .L_16)
.L_16:
        /*004c*/ 	.word	0x00000000
        /*0050*/ 	.short	0x0003
        /*0052*/ 	.short	0x0018
        /*0054*/ 	.byte	0x00, 0xf5, 0x21, 0x00


	//----- nvinfo : EIATTR_KPARAM_INFO
	.align		4
.L_17:
        /*0058*/ 	.byte	0x04, 0x17
        /*005a*/ 	.short	(.L_19 - .L_18)
.L_18:
        /*005c*/ 	.word	0x00000000
        /*0060*/ 	.short	0x0002
        /*0062*/ 	.short	0x0010
        /*0064*/ 	.byte	0x00, 0xf5, 0x21, 0x00


	//----- nvinfo : EIATTR_KPARAM_INFO
	.align		4
.L_19:
        /*0068*/ 	.byte	0x04, 0x17
        /*006a*/ 	.short	(.L_21 - .L_20)
.L_20:
        /*006c*/ 	.word	0x00000000
        /*0070*/ 	.short	0x0001
        /*0072*/ 	.short	0x0008
        /*0074*/ 	.byte	0x00, 0xf5, 0x21, 0x00


	//----- nvinfo : EIATTR_KPARAM_INFO
	.align		4
.L_21:
        /*0078*/ 	.byte	0x04, 0x17
        /*007a*/ 	.short	(.L_23 - .L_22)
.L_22:
        /*007c*/ 	.word	0x00000000
        /*0080*/ 	.short	0x0000
        /*0082*/ 	.short	0x0000
        /*0084*/ 	.byte	0x00, 0xf5, 0x21, 0x00


	//----- nvinfo : EIATTR_SPARSE_MMA_MASK
	.align		4
.L_23:
        /*0088*/ 	.byte	0x03, 0x50
        /*008a*/ 	.short	0x0000


	//----- nvinfo : EIATTR_MAXREG_COUNT
	.align		4
        /*008c*/ 	.byte	0x03, 0x1b
        /*008e*/ 	.short	0x00ff


	//----- nvinfo : EIATTR_MERCURY_ISA_VERSION
	.align		4
        /*0090*/ 	.byte	0x03, 0x5f
        /*0092*/ 	.short	0x0101


	//----- nvinfo : EIATTR_VRC_CTA_INIT_COUNT
	.align		4
        /*0094*/ 	.byte	0x02, 0x4a
	.zero		1
	.zero		1


	//----- nvinfo : EIATTR_EXIT_INSTR_OFFSETS
	.align		4
        /*0098*/ 	.byte	0x04, 0x1c
        /*009a*/ 	.short	(.L_25 - .L_24)


	//   ....[0]....
.L_24:
        /*009c*/ 	.word	0x00000070


	//   ....[1]....
        /*00a0*/ 	.word	0x00000b10


	//----- nvinfo : EIATTR_CBANK_PARAM_SIZE
	.align		4
.L_25:
        /*00a4*/ 	.byte	0x03, 0x19
        /*00a6*/ 	.short	0x0038


	//----- nvinfo : EIATTR_PARAM_CBANK
	.align		4
        /*00a8*/ 	.byte	0x04, 0x0a
        /*00aa*/ 	.short	(.L_27 - .L_26)
	.align		4
.L_26:
        /*00ac*/ 	.word	index@(.nv.constant0._Z7viterbiPKfS0_S0_PiPfS1_ii)
        /*00b0*/ 	.short	0x0380
        /*00b2*/ 	.short	0x0038


	//----- nvinfo : EIATTR_SW_WAR
	.align		4
.L_27:
        /*00b4*/ 	.byte	0x04, 0x36
        /*00b6*/ 	.short	(.L_29 - .L_28)
.L_28:
        /*00b8*/ 	.word	0x00000008
.L_29:


//--------------------- .nv.callgraph             --------------------------
	.section	.nv.callgraph,"",@"SHT_CUDA_CALLGRAPH"
	.align	4
	.sectionentsize	8
	.align		4
        /*0000*/ 	.word	0x00000000
	.align		4
        /*0004*/ 	.word	0xffffffff
	.align		4
        /*0008*/ 	.word	0x00000000
	.align		4
        /*000c*/ 	.word	0xfffffffe
	.align		4
        /*0010*/ 	.word	0x00000000
	.align		4
        /*0014*/ 	.word	0xfffffffd
	.align		4
        /*0018*/ 	.word	0x00000000
	.align		4
        /*001c*/ 	.word	0xfffffffc


//--------------------- .text._Z7viterbiPKfS0_S0_PiPfS1_ii --------------------------
	.section	.text._Z7viterbiPKfS0_S0_PiPfS1_ii,"ax",@progbits
	.align	128
        .global         _Z7viterbiPKfS0_S0_PiPfS1_ii
        .type           _Z7viterbiPKfS0_S0_PiPfS1_ii,@function
        .size           _Z7viterbiPKfS0_S0_PiPfS1_ii,(.L_x_5 - _Z7viterbiPKfS0_S0_PiPfS1_ii)
        .other          _Z7viterbiPKfS0_S0_PiPfS1_ii,@"STO_CUDA_ENTRY STV_DEFAULT"
_Z7viterbiPKfS0_S0_PiPfS1_ii:
.text._Z7viterbiPKfS0_S0_PiPfS1_ii:
[----:B------:R-:W-:Y:S01]  /*0000*/  LDC R1, c[0x0][0x37c] ;  /* 0x0000df00ff017b82 */ /* 0x000fe20000000800 */
[----:B------:R-:W0:Y:S07]  /*0010*/  S2R R7, SR_CTAID.X ;  /* 0x0000000000077919 */ /* 0x000e2e0000002500 */
[----:B------:R-:W1:Y:S01]  /*0020*/  LDC R0, c[0x0][0x3b0] ;  /* 0x0000ec00ff007b82 */ /* 0x000e620000000800 */
[----:B------:R-:W0:Y:S01]  /*0030*/  LDCU UR4, c[0x0][0x360] ;  /* 0x00006c00ff0477ac */ /* 0x000e220008000800 */
[----:B------:R-:W0:Y:S02]  /*0040*/  S2R R2, SR_TID.X ;  /* 0x0000000000027919 */ /* 0x000e240000002100 */
[----:B0-----:R-:W-:-:S05]  /*0050*/  IMAD R7, R7, UR4, R2 ;  /* 0x0000000407077c24 */ /* 0x001fca000f8e0202 */
[----:B-1----:R-:W-:-:S13]  /*0060*/  ISETP.GE.AND P0, PT, R7, R0, PT ;  /* 0x000000000700720c */ /* 0x002fda0003f06270 */
[----:B------:R-:W-:Y:S05]  /*0070*/  @P0 EXIT ;  /* 0x000000000000094d */ /* 0x000fea0003800000 */
[----:B------:R-:W-:Y:S01]  /*0080*/  ISETP.GE.AND P0, PT, R0, 0x1, PT ;  /* 0x000000010000780c */ /* 0x000fe20003f06270 */
[----:B------:R-:W0:Y:S01]  /*0090*/  LDCU.64 UR12, c[0x0][0x358] ;  /* 0x00006b00ff0c77ac */ /* 0x000e220008000a00 */
[----:B------:R-:W-:Y:S02]  /*00a0*/  IMAD.MOV.U32 R11, RZ, RZ, -0x1 ;  /* 0xffffffffff0b7424 */ /* 0x000fe400078e00ff */
[----:B------:R-:W-:-:S09]  /*00b0*/  IMAD.MOV.U32 R8, RZ, RZ, RZ ;  /* 0x000000ffff087224 */ /* 0x000fd200078e00ff */
[----:B------:R-:W-:Y:S05]  /*00c0*/  @!P0 BRA `(.L_x_0) ;  /* 0x00000008004c8947 */ /* 0x000fea0003800000 */
[C---:B------:R-:W-:Y:S01]  /*00d0*/  ISETP.GE.U32.AND P1, PT, R0.reuse, 0x8, PT ;  /* 0x000000080000780c */ /* 0x040fe20003f26070 */
[----:B------:R-:W-:Y:S01]  /*00e0*/  IMAD R9, R7, R0, RZ ;  /* 0x0000000007097224 */ /* 0x000fe200078e02ff */
[----:B------:R-:W-:Y:S01]  /*00f0*/  LOP3.LUT R27, R0, 0x7, RZ, 0xc0, !PT ;  /* 0x00000007001b7812 */ /* 0x000fe200078ec0ff */
[----:B------:R-:W-:Y:S01]  /*0100*/  IMAD.MOV.U32 R8, RZ, RZ, RZ ;  /* 0x000000ffff087224 */ /* 0x000fe200078e00ff */
[----:B------:R-:W-:Y:S01]  /*0110*/  MOV R11, 0xffffffff ;  /* 0xffffffff000b7802 */ /* 0x000fe20000000f00 */
[----:B------:R-:W-:Y:S01]  /*0120*/  IMAD.MOV.U32 R6, RZ, RZ, RZ ;  /* 0x000000ffff067224 */ /* 0x000fe200078e00ff */
[----:B------:R-:W-:-:S07]  /*0130*/  ISETP.NE.AND P0, PT, R27, RZ, PT ;  /* 0x000000ff1b00720c */ /* 0x000fce0003f05270 */
[----:B------:R-:W-:Y:S06]  /*0140*/  @!P1 BRA `(.L_x_1) ;  /* 0x0000000400149947 */ /* 0x000fec0003800000 */
[----:B------:R-:W1:Y:S01]  /*0150*/  LDCU.128 UR8, c[0x0][0x380] ;  /* 0x00007000ff0877ac */ /* 0x000e620008000c00 */
[----:B------:R-:W-:Y:S01]  /*0160*/  HFMA2 R10, -RZ, RZ, 0, 0 ;  /* 0x00000000ff0a7431 */ /* 0x000fe200000001ff */
[----:B------:R-:W-:Y:S01]  /*0170*/  LOP3.LUT R6, R0, 0x7ffffff8, RZ, 0xc0, !PT ;  /* 0x7ffffff800067812 */ /* 0x000fe200078ec0ff */
[----:B------:R-:W-:Y:S02]  /*0180*/  IMAD.MOV.U32 R8, RZ, RZ, RZ ;  /* 0x000000ffff087224 */ /* 0x000fe400078e00ff */
[----:B------:R-:W-:Y:S02]  /*0190*/  IMAD.MOV.U32 R11, RZ, RZ, -0x1 ;  /* 0xffffffffff0b7424 */ /* 0x000fe400078e00ff */
[----:B------:R-:W-:Y:S01]  /*01a0*/  IMAD.MOV.U32 R12, RZ, RZ, R9 ;  /* 0x000000ffff0c7224 */ /* 0x000fe200078e0009 */
[----:B-1----:R-:W-:Y:S02]  /*01b0*/  UIADD3 UR6, UP0, UPT, UR8, 0x10, URZ ;  /* 0x0000001008067890 */ /* 0x002fe4000ff1e0ff */
[----:B------:R-:W-:-:S02]  /*01c0*/  UIADD3 UR4, UP1, UPT, UR10, 0x10, URZ ;  /* 0x000000100a047890 */ /* 0x000fc4000ff3e0ff */
[----:B------:R-:W-:Y:S02]  /*01d0*/  UIADD3.X UR7, UPT, UPT, URZ, UR9, URZ, UP0, !UPT ;  /* 0x00000009ff077290 */ /* 0x000fe400087fe4ff */
[----:B------:R-:W-:Y:S01]  /*01e0*/  IMAD.U32 R4, RZ, RZ, UR6 ;  /* 0x00000006ff047e24 */ /* 0x000fe2000f8e00ff */
[----:B------:R-:W-:-:S03]  /*01f0*/  UIADD3.X UR5, UPT, UPT, URZ, UR11, URZ, UP1, !UPT ;  /* 0x0000000bff057290 */ /* 0x000fc60008ffe4ff */
[----:B------:R-:W-:-:S09]  /*0200*/  IMAD.U32 R5, RZ, RZ, UR7 ;  /* 0x00000007ff057e24 */ /* 0x000fd2000f8e00ff */
.L_x_2:
[----:B------:R-:W-:Y:S01]  /*0210*/  MOV R2, UR4 ;  /* 0x0000000400027c02 */ /* 0x000fe20008000f00 */
[----:B------:R-:W-:Y:S01]  /*0220*/  IMAD.U32 R3, RZ, RZ, UR5 ;  /* 0x00000005ff037e24 */ /* 0x000fe2000f8e00ff */
[----:B0-----:R-:W2:Y:S03]  /*0230*/  LDG.E R23, desc[UR12][R4.64+-0x10] ;  /* 0xfffff00c04177981 */ /* 0x001ea6000c1e1900 */
[----:B------:R-:W-:Y:S01]  /*0240*/  IMAD.WIDE R2, R12, 0x4, R2 ;  /* 0x000000040c027825 */ /* 0x000fe200078e0202 */
[----:B------:R-:W3:Y:S04]  /*0250*/  LDG.E R13, desc[UR12][R4.64+-0xc] ;  /* 0xfffff40c040d7981 */ /* 0x000ee8000c1e1900 */
[----:B------:R-:W2:Y:S04]  /*0260*/  LDG.E R24, desc[UR12][R2.64+-0x10] ;  /* 0xfffff00c02187981 */ /* 0x000ea8000c1e1900 */
[----:B------:R-:W3:Y:S04]  /*0270*/  LDG.E R14, desc[UR12][R2.64+-0xc] ;  /* 0xfffff40c020e7981 */ /* 0x000ee8000c1e1900 */
[----:B------:R-:W4:Y:S04]  /*0280*/  LDG.E R21, desc[UR12][R4.64+-0x8] ;  /* 0xfffff80c04157981 */ /* 0x000f28000c1e1900 */
[----:B------:R-:W4:Y:S04]  /*0290*/  LDG.E R20, desc[UR12][R2.64+-0x8] ;  /* 0xfffff80c02147981 */ /* 0x000f28000c1e1900 */
[----:B------:R-:W5:Y:S04]  /*02a0*/  LDG.E R22, desc[UR12][R4.64+-0x4] ;  /* 0xfffffc0c04167981 */ /* 0x000f68000c1e1900 */
[----:B------:R-:W5:Y:S04]  /*02b0*/  LDG.E R17, desc[UR12][R2.64+-0x4] ;  /* 0xfffffc0c02117981 */ /* 0x000f68000c1e1900 */
[----:B------:R-:W5:Y:S04]  /*02c0*/  LDG.E R19, desc[UR12][R4.64] ;  /* 0x0000000c04137981 */ /* 0x000f68000c1e1900 */
[----:B------:R-:W5:Y:S04]  /*02d0*/  LDG.E R16, desc[UR12][R2.64] ;  /* 0x0000000c02107981 */ /* 0x000f68000c1e1900 */
[----:B------:R-:W5:Y:S04]  /*02e0*/  LDG.E R18, desc[UR12][R4.64+0x4] ;  /* 0x0000040c04127981 */ /* 0x000f68000c1e1900 */
[----:B------:R-:W5:Y:S04]  /*02f0*/  LDG.E R15, desc[UR12][R2.64+0x4] ;  /* 0x0000040c020f7981 */ /* 0x000f68000c1e1900 */
[----:B------:R-:W5:Y:S04]  /*0300*/  LDG.E R25, desc[UR12][R2.64+0xc] ;  /* 0x00000c0c02197981 */ /* 0x000f68000c1e1900 */
[----:B------:R-:W5:Y:S01]  /*0310*/  LDG.E R26, desc[UR12][R4.64+0xc] ;  /* 0x00000c0c041a7981 */ /* 0x000f62000c1e1900 */
[----:B--2---:R-:W-:-:S03]  /*0320*/  FADD R29, R23, R24 ;  /* 0x00000018171d7221 */ /* 0x004fc60000000000 */
[----:B------:R0:W2:Y:S04]  /*0330*/  LDG.E R24, desc[UR12][R4.64+0x8] ;  /* 0x0000080c04187981 */ /* 0x0000a8000c1e1900 */
[----:B------:R-:W2:Y:S01]  /*0340*/  LDG.E R23, desc[UR12][R2.64+0x8] ;  /* 0x0000080c02177981 */ /* 0x000ea2000c1e1900 */
[----:B------:R-:W-:Y:S01]  /*0350*/  FSETP.GT.AND P5, PT, R29, R8, PT ;  /* 0x000000081d00720b */ /* 0x000fe20003fa4000 */
[----:B---3--:R-:W-:-:S03]  /*0360*/  FADD R13, R13, R14 ;  /* 0x0000000e0d0d7221 */ /* 0x008fc60000000000 */
[----:B------:R-:W-:Y:S01]  /*0370*/  FSEL R8, R29, R8, P5 ;  /* 0x000000081d087208 */ /* 0x000fe20002800000 */
[----:B----4-:R-:W-:-:S03]  /*0380*/  FADD R21, R21, R20 ;  /* 0x0000001415157221 */ /* 0x010fc60000000000 */
[----:B------:R-:W-:-:S04]  /*0390*/  FSETP.GT.AND P6, PT, R13, R8, PT ;  /* 0x000000080d00720b */ /* 0x000fc80003fc4000 */
[----:B------:R-:W-:Y:S01]  /*03a0*/  FSEL R8, R13, R8, P6 ;  /* 0x000000080d087208 */ /* 0x000fe20003000000 */
[----:B-----5:R-:W-:-:S03]  /*03b0*/  FADD R17, R22, R17 ;  /* 0x0000001116117221 */ /* 0x020fc60000000000 */
[----:B------:R-:W-:-:S04]  /*03c0*/  FSETP.GT.AND P4, PT, R21, R8, PT ;  /* 0x000000081500720b */ /* 0x000fc80003f84000 */
[----:B------:R-:W-:Y:S01]  /*03d0*/  FSEL R8, R21, R8, P4 ;  /* 0x0000000815087208 */ /* 0x000fe20002000000 */
[----:B------:R-:W-:-:S03]  /*03e0*/  FADD R19, R19, R16 ;  /* 0x0000001013137221 */ /* 0x000fc60000000000 */
[----:B------:R-:W-:-:S04]  /*03f0*/  FSETP.GT.AND P3, PT, R17, R8, PT ;  /* 0x000000081100720b */ /* 0x000fc80003f64000 */
[----:B------:R-:W-:Y:S01]  /*0400*/  FSEL R8, R17, R8, P3 ;  /* 0x0000000811087208 */ /* 0x000fe20001800000 */
[----:B------:R-:W-:-:S03]  /*0410*/  FADD R15, R18, R15 ;  /* 0x0000000f120f7221 */ /* 0x000fc60000000000 */
[----:B------:R-:W-:-:S04]  /*0420*/  FSETP.GT.AND P1, PT, R19, R8, PT ;  /* 0x000000081300720b */ /* 0x000fc80003f24000 */
[----:B------:R-:W-:-:S04]  /*0430*/  FSEL R8, R19, R8, P1 ;  /* 0x0000000813087208 */ /* 0x000fc80000800000 */
[----:B------:R-:W-:-:S04]  /*0440*/  FSETP.GT.AND P2, PT, R15, R8, PT ;  /* 0x000000080f00720b */ /* 0x000fc80003f44000 */
[----:B------:R-:W-:Y:S02]  /*0450*/  FSEL R8, R15, R8, P2 ;  /* 0x000000080f087208 */ /* 0x000fe40001000000 */
[----:B------:R-:W-:Y:S01]  /*0460*/  SEL R11, R10, R11, P5 ;  /* 0x0000000b0a0b7207 */ /* 0x000fe20002800000 */
[----:B------:R-:W-:Y:S01]  /*0470*/  FADD R25, R26, R25 ;  /* 0x000000191a197221 */ /* 0x000fe20000000000 */
[C---:B------:R-:W-:Y:S02]  /*0480*/  @P6 VIADD R11, R10.reuse, 0x1 ;  /* 0x000000010a0b6836 */ /* 0x040fe40000000000 */
[C---:B------:R-:W-:Y:S01]  /*0490*/  @P4 VIADD R11, R10.reuse, 0x2 ;  /* 0x000000020a0b4836 */ /* 0x040fe20000000000 */
[C---:B------:R-:W-:Y:S01]  /*04a0*/  @P3 IADD3 R11, PT, PT, R10.reuse, 0x3, RZ ;  /* 0x000000030a0b3810 */ /* 0x040fe20007ffe0ff */
[C---:B------:R-:W-:Y:S02]  /*04b0*/  @P1 VIADD R11, R10.reuse, 0x4 ;  /* 0x000000040a0b1836 */ /* 0x040fe40000000000 */
[----:B------:R-:W-:Y:S01]  /*04c0*/  @P2 VIADD R11, R10, 0x5 ;  /* 0x000000050a0b2836 */ /* 0x000fe20000000000 */
[----:B0-----:R-:W-:Y:S01]  /*04d0*/  IADD3 R4, P2, PT, R4, 0x20, RZ ;  /* 0x0000002004047810 */ /* 0x001fe20007f5e0ff */
[----:B------:R-:W-:-:S04]  /*04e0*/  VIADD R12, R12, 0x8 ;  /* 0x000000080c0c7836 */ /* 0x000fc80000000000 */
[----:B------:R-:W-:Y:S02]  /*04f0*/  IMAD.X R5, RZ, RZ, R5, P2 ;  /* 0x000000ffff057224 */ /* 0x000fe400010e0605 */
[----:B--2---:R-:W-:-:S05]  /*0500*/  FADD R23, R24, R23 ;  /* 0x0000001718177221 */ /* 0x004fca0000000000 */
[----:B------:R-:W-:-:S04]  /*0510*/  FSETP.GT.AND P5, PT, R23, R8, PT ;  /* 0x000000081700720b */ /* 0x000fc80003fa4000 */
[----:B------:R-:W-:-:S04]  /*0520*/  FSEL R8, R23, R8, P5 ;  /* 0x0000000817087208 */ /* 0x000fc80002800000 */
[----:B------:R-:W-:-:S05]  /*0530*/  FSETP.GT.AND P3, PT, R25, R8, PT ;  /* 0x000000081900720b */ /* 0x000fca0003f64000 */
[----:B------:R-:W-:-:S08]  /*0540*/  @P5 VIADD R11, R10, 0x6 ;  /* 0x000000060a0b5836 */ /* 0x000fd00000000000 */
[C---:B------:R-:W-:Y:S01]  /*0550*/  @P3 IADD3 R11, PT, PT, R10.reuse, 0x7, RZ ;  /* 0x000000070a0b3810 */ /* 0x040fe20007ffe0ff */
[----:B------:R-:W-:-:S05]  /*0560*/  VIADD R10, R10, 0x8 ;  /* 0x000000080a0a7836 */ /* 0x000fca0000000000 */
[----:B------:R-:W-:Y:S02]  /*0570*/  ISETP.NE.AND P1, PT, R10, R6, PT ;  /* 0x000000060a00720c */ /* 0x000fe40003f25270 */
[----:B------:R-:W-:-:S11]  /*0580*/  FSEL R8, R25, R8, P3 ;  /* 0x0000000819087208 */ /* 0x000fd60001800000 */
[----:B------:R-:W-:Y:S05]  /*0590*/  @P1 BRA `(.L_x_2) ;  /* 0xfffffffc001c1947 */ /* 0x000fea000383ffff */
.L_x_1:
[----:B------:R-:W-:Y:S05]  /*05a0*/  @!P0 BRA `(.L_x_0) ;  /* 0x0000000400148947 */ /* 0x000fea0003800000 */
[----:B------:R-:W-:Y:S02]  /*05b0*/  ISETP.GE.U32.AND P0, PT, R27, 0x4, PT ;  /* 0x000000041b00780c */ /* 0x000fe40003f06070 */
[----:B------:R-:W-:-:S04]  /*05c0*/  LOP3.LUT R14, R0, 0x3, RZ, 0xc0, !PT ;  /* 0x00000003000e7812 */ /* 0x000fc800078ec0ff */
[----:B------:R-:W-:-:S07]  /*05d0*/  ISETP.NE.AND P4, PT, R14, RZ, PT ;  /* 0x000000ff0e00720c */ /* 0x000fce0003f85270 */
[----:B------:R-:W-:Y:S06]  /*05e0*/  @!P0 BRA `(.L_x_3) ;  /* 0x0000000000788947 */ /* 0x000fec0003800000 */
[----:B------:R-:W1:Y:S01]  /*05f0*/  LDC.64 R2, c[0x0][0x388] ;  /* 0x0000e200ff027b82 */ /* 0x000e620000000a00 */
[----:B------:R-:W-:-:S07]  /*0600*/  IADD3 R13, PT, PT, R9, R6, RZ ;  /* 0x00000006090d7210 */ /* 0x000fce0007ffe0ff */
[----:B------:R-:W2:Y:S01]  /*0610*/  LDC.64 R4, c[0x0][0x380] ;  /* 0x0000e000ff047b82 */ /* 0x000ea20000000a00 */
[----:B-1----:R-:W-:-:S05]  /*0620*/  IMAD.WIDE R2, R13, 0x4, R2 ;  /* 0x000000040d027825 */ /* 0x002fca00078e0202 */
[----:B0-----:R-:W3:Y:S01]  /*0630*/  LDG.E R13, desc[UR12][R2.64] ;  /* 0x0000000c020d7981 */ /* 0x001ee2000c1e1900 */
[----:B--2---:R-:W-:-:S03]  /*0640*/  IMAD.WIDE.U32 R4, R6, 0x4, R4 ;  /* 0x0000000406047825 */ /* 0x004fc600078e0004 */
[----:B------:R-:W2:Y:S04]  /*0650*/  LDG.E R15, desc[UR12][R2.64+0x4] ;  /* 0x0000040c020f7981 */ /* 0x000ea8000c1e1900 */
[----:B------:R-:W3:Y:S04]  /*0660*/  LDG.E R10, desc[UR12][R4.64] ;  /* 0x0000000c040a7981 */ /* 0x000ee8000c1e1900 */
[----:B------:R-:W2:Y:S04]  /*0670*/  LDG.E R12, desc[UR12][R4.64+0x4] ;  /* 0x0000040c040c7981 */ /* 0x000ea8000c1e1900 */
[----:B------:R-:W4:Y:S04]  /*0680*/  LDG.E R17, desc[UR12][R2.64+0x8] ;  /* 0x0000080c02117981 */ /* 0x000f28000c1e1900 */
[----:B------:R-:W4:Y:S04]  /*0690*/  LDG.E R16, desc[UR12][R4.64+0x8] ;  /* 0x0000080c04107981 */ /* 0x000f28000c1e1900 */
[----:B------:R-:W5:Y:S04]  /*06a0*/  LDG.E R19, desc[UR12][R2.64+0xc] ;  /* 0x00000c0c02137981 */ /* 0x000f68000c1e1900 */
[----:B------:R-:W5:Y:S01]  /*06b0*/  LDG.E R18, desc[UR12][R4.64+0xc] ;  /* 0x00000c0c04127981 */ /* 0x000f62000c1e1900 */
[----:B---3--:R-:W-:-:S05]  /*06c0*/  FADD R13, R10, R13 ;  /* 0x0000000d0a0d7221 */ /* 0x008fca0000000000 */
[----:B------:R-:W-:Y:S01]  /*06d0*/  FSETP.GT.AND P0, PT, R13, R8, PT ;  /* 0x000000080d00720b */ /* 0x000fe20003f04000 */
[----:B--2---:R-:W-:-:S03]  /*06e0*/  FADD R15, R12, R15 ;  /* 0x0000000f0c0f7221 */ /* 0x004fc60000000000 */
[----:B------:R-:W-:-:S04]  /*06f0*/  FSEL R8, R13, R8, P0 ;  /* 0x000000080d087208 */ /* 0x000fc80000000000 */
[----:B------:R-:W-:Y:S01]  /*0700*/  FSETP.GT.AND P1, PT, R15, R8, PT ;  /* 0x000000080f00720b */ /* 0x000fe20003f24000 */
[----:B----4-:R-:W-:-:S03]  /*0710*/  FADD R17, R16, R17 ;  /* 0x0000001110117221 */ /* 0x010fc60000000000 */
[----:B------:R-:W-:-:S04]  /*0720*/  FSEL R8, R15, R8, P1 ;  /* 0x000000080f087208 */ /* 0x000fc80000800000 */
[----:B------:R-:W-:Y:S01]  /*0730*/  FSETP.GT.AND P2, PT, R17, R8, PT ;  /* 0x000000081100720b */ /* 0x000fe20003f44000 */
[----:B-----5:R-:W-:-:S03]  /*0740*/  FADD R19, R18, R19 ;  /* 0x0000001312137221 */ /* 0x020fc60000000000 */
[----:B------:R-:W-:-:S04]  /*0750*/  FSEL R8, R17, R8, P2 ;  /* 0x0000000811087208 */ /* 0x000fc80001000000 */
[CC--:B------:R-:W-:Y:S02]  /*0760*/  FSETP.GT.AND P3, PT, R19.reuse, R8.reuse, PT ;  /* 0x000000081300720b */ /* 0x0c0fe40003f64000 */
[C---:B------:R-:W-:Y:S01]  /*0770*/  SEL R11, R6.reuse, R11, P0 ;  /* 0x0000000b060b7207 */ /* 0x040fe20000000000 */
[C---:B------:R-:W-:Y:S02]  /*0780*/  @P1 VIADD R11, R6.reuse, 0x1 ;  /* 0x00000001060b1836 */ /* 0x040fe40000000000 */
[----:B------:R-:W-:Y:S01]  /*0790*/  @P2 VIADD R11, R6, 0x2 ;  /* 0x00000002060b2836 */ /* 0x000fe20000000000 */
[----:B------:R-:W-:-:S07]  /*07a0*/  FSEL R8, R19, R8, P3 ;  /* 0x0000000813087208 */ /* 0x000fce0001800000 */
[C---:B------:R-:W-:Y:S01]  /*07b0*/  @P3 IADD3 R11, PT, PT, R6.reuse, 0x3, RZ ;  /* 0x00000003060b3810 */ /* 0x040fe20007ffe0ff */
[----:B------:R-:W-:-:S07]  /*07c0*/  VIADD R6, R6, 0x4 ;  /* 0x0000000406067836 */ /* 0x000fce0000000000 */
.L_x_3:
[----:B------:R-:W-:Y:S05]  /*07d0*/  @!P4 BRA `(.L_x_0) ;  /* 0x000000000088c947 */ /* 0x000fea0003800000 */
[----:B------:R-:W1:Y:S01]  /*07e0*/  LDC.64 R2, c[0x0][0x380] ;  /* 0x0000e000ff027b82 */ /* 0x000e620000000a00 */
[----:B------:R-:W-:-:S07]  /*07f0*/  ISETP.NE.AND P1, PT, R14, 0x1, PT ;  /* 0x000000010e00780c */ /* 0x000fce0003f25270 */
[----:B------:R-:W2:Y:S06]  /*0800*/  LDC.64 R4, c[0x0][0x388] ;  /* 0x0000e200ff047b82 */ /* 0x000eac0000000a00 */
[----:B------:R-:W-:Y:S02]  /*0810*/  @P1 IMAD.IADD R13, R9, 0x1, R6 ;  /* 0x00000001090d1824 */ /* 0x000fe400078e0206 */
[----:B-1----:R-:W-:-:S05]  /*0820*/  @P1 IMAD.WIDE.U32 R2, R6, 0x4, R2 ;  /* 0x0000000406021825 */ /* 0x002fca00078e0002 */
[----:B0-----:R-:W3:Y:S01]  /*0830*/  @P1 LDG.E R10, desc[UR12][R2.64] ;  /* 0x0000000c020a1981 */ /* 0x001ee2000c1e1900 */
[----:B--2---:R-:W-:-:S03]  /*0840*/  @P1 IMAD.WIDE R4, R13, 0x4, R4 ;  /* 0x000000040d041825 */ /* 0x004fc600078e0204 */
[----:B------:R-:W2:Y:S04]  /*0850*/  @P1 LDG.E R12, desc[UR12][R2.64+0x4] ;  /* 0x0000040c020c1981 */ /* 0x000ea8000c1e1900 */
[----:B------:R-:W3:Y:S04]  /*0860*/  @P1 LDG.E R13, desc[UR12][R4.64] ;  /* 0x0000000c040d1981 */ /* 0x000ee8000c1e1900 */
[----:B------:R-:W2:Y:S01]  /*0870*/  @P1 LDG.E R15, desc[UR12][R4.64+0x4] ;  /* 0x0000040c040f1981 */ /* 0x000ea2000c1e1900 */
[----:B---3--:R-:W-:-:S05]  /*0880*/  @P1 FADD R13, R10, R13 ;  /* 0x0000000d0a0d1221 */ /* 0x008fca0000000000 */
[CC--:B------:R-:W-:Y:S01]  /*0890*/  @P1 FSETP.GT.AND P0, PT, R13.reuse, R8.reuse, PT ;  /* 0x000000080d00120b */ /* 0x0c0fe20003f04000 */
[----:B--2---:R-:W-:Y:S02]  /*08a0*/  @P1 FADD R17, R12, R15 ;  /* 0x0000000f0c111221 */ /* 0x004fe40000000000 */
[----:B------:R-:W0:Y:S01]  /*08b0*/  LDC.64 R14, c[0x0][0x388] ;  /* 0x0000e200ff0e7b82 */ /* 0x000e220000000a00 */
[----:B------:R-:W-:Y:S02]  /*08c0*/  @P1 FSEL R16, R13, R8, P0 ;  /* 0x000000080d101208 */ /* 0x000fe40000000000 */
[----:B------:R-:W-:Y:S02]  /*08d0*/  LOP3.LUT R10, R0, 0x1, RZ, 0xc0, !PT ;  /* 0x00000001000a7812 */ /* 0x000fe400078ec0ff */
[----:B------:R-:W-:-:S03]  /*08e0*/  FSETP.GT.AND P3, PT, R17, R16, P1 ;  /* 0x000000101100720b */ /* 0x000fc60000f64000 */
[----:B------:R-:W1:Y:S01]  /*08f0*/  LDC.64 R12, c[0x0][0x380] ;  /* 0x0000e000ff0c7b82 */ /* 0x000e620000000a00 */
[----:B------:R-:W-:Y:S02]  /*0900*/  ISETP.NE.U32.AND P2, PT, R10, 0x1, PT ;  /* 0x000000010a00780c */ /* 0x000fe40003f45070 */
[----:B------:R-:W-:-:S07]  /*0910*/  @P1 SEL R10, R6, R11, P0 ;  /* 0x0000000b060a1207 */ /* 0x000fce0000000000 */
[C---:B------:R-:W-:Y:S01]  /*0920*/  @P3 IADD3 R10, PT, PT, R6.reuse, 0x1, RZ ;  /* 0x00000001060a3810 */ /* 0x040fe20007ffe0ff */
[----:B------:R-:W-:-:S04]  /*0930*/  @P1 VIADD R6, R6, 0x2 ;  /* 0x0000000206061836 */ /* 0x000fc80000000000 */
[----:B------:R-:W-:-:S04]  /*0940*/  @!P2 IMAD.IADD R5, R9, 0x1, R6 ;  /* 0x000000010905a824 */ /* 0x000fc800078e0206 */
[----:B0-----:R-:W-:-:S04]  /*0950*/  @!P2 IMAD.WIDE R4, R5, 0x4, R14 ;  /* 0x000000040504a825 */ /* 0x001fc800078e020e */
[----:B-1----:R-:W-:Y:S02]  /*0960*/  @!P2 IMAD.WIDE.U32 R2, R6, 0x4, R12 ;  /* 0x000000040602a825 */ /* 0x002fe400078e000c */
[----:B------:R-:W2:Y:S04]  /*0970*/  @!P2 LDG.E R5, desc[UR12][R4.64] ;  /* 0x0000000c0405a981 */ /* 0x000ea8000c1e1900 */
[----:B------:R-:W2:Y:S01]  /*0980*/  @!P2 LDG.E R2, desc[UR12][R2.64] ;  /* 0x0000000c0202a981 */ /* 0x000ea2000c1e1900 */
[----:B------:R-:W-:-:S04]  /*0990*/  @P1 FSETP.GT.AND P0, PT, R17, R16, PT ;  /* 0x000000101100120b */ /* 0x000fc80003f04000 */
[----:B------:R-:W-:Y:S02]  /*09a0*/  @P1 FSEL R8, R17, R16, P0 ;  /* 0x0000001011081208 */ /* 0x000fe40000000000 */
[----:B------:R-:W-:Y:S01]  /*09b0*/  @P1 MOV R11, R10 ;  /* 0x0000000a000b1202 */ /* 0x000fe20000000f00 */
[----:B--2---:R-:W-:-:S05]  /*09c0*/  @!P2 FADD R9, R2, R5 ;  /* 0x000000050209a221 */ /* 0x004fca0000000000 */
[----:B------:R-:W-:-:S04]  /*09d0*/  @!P2 FSETP.GT.AND P0, PT, R9, R8, PT ;  /* 0x000000080900a20b */ /* 0x000fc80003f04000 */
[----:B------:R-:W-:Y:S02]  /*09e0*/  @!P2 FSEL R8, R9, R8, P0 ;  /* 0x000000080908a208 */ /* 0x000fe40000000000 */
[----:B------:R-:W-:-:S07]  /*09f0*/  @!P2 SEL R11, R6, R11, P0 ;  /* 0x0000000b060ba207 */ /* 0x000fce0000000000 */
.L_x_0:
[----:B------:R-:W1:Y:S08]  /*0a00*/  LDC R17, c[0x0][0x3b4] ;  /* 0x0000ed00ff117b82 */ /* 0x000e700000000800 */
[----:B------:R-:W1:Y:S08]  /*0a10*/  LDC.64 R2, c[0x0][0x398] ;  /* 0x0000e600ff027b82 */ /* 0x000e700000000a00 */
[----:B------:R-:W2:Y:S08]  /*0a20*/  LDC.64 R4, c[0x0][0x390] ;  /* 0x0000e400ff047b82 */ /* 0x000eb00000000a00 */
[----:B------:R-:W3:Y:S01]  /*0a30*/  LDC.64 R12, c[0x0][0x3a0] ;  /* 0x0000e800ff0c7b82 */ /* 0x000ee20000000a00 */
[----:B-1----:R-:W-:-:S07]  /*0a40*/  IMAD.WIDE R2, R17, 0x4, R2 ;  /* 0x0000000411027825 */ /* 0x002fce00078e0202 */
[----:B------:R-:W1:Y:S01]  /*0a50*/  LDC.64 R14, c[0x0][0x3a8] ;  /* 0x0000ea00ff0e7b82 */ /* 0x000e620000000a00 */
[----:B0-----:R-:W4:Y:S02]  /*0a60*/  LDG.E R2, desc[UR12][R2.64] ;  /* 0x0000000c02027981 */ /* 0x001f24000c1e1900 */
[----:B----4-:R-:W-:-:S04]  /*0a70*/  IMAD R9, R2, R0, R7 ;  /* 0x0000000002097224 */ /* 0x010fc800078e0207 */
[----:B--2---:R-:W-:-:S06]  /*0a80*/  IMAD.WIDE R4, R9, 0x4, R4 ;  /* 0x0000000409047825 */ /* 0x004fcc00078e0204 */
[----:B------:R-:W2:Y:S01]  /*0a90*/  LDG.E R5, desc[UR12][R4.64] ;  /* 0x0000000c04057981 */ /* 0x000ea2000c1e1900 */
[----:B------:R-:W-:-:S04]  /*0aa0*/  VIADD R6, R17, 0xffffffff ;  /* 0xffffffff11067836 */ /* 0x000fc80000000000 */
[----:B------:R-:W-:Y:S02]  /*0ab0*/  IMAD R17, R6, R0, R7 ;  /* 0x0000000006117224 */ /* 0x000fe400078e0207 */
[----:B---3--:R-:W-:-:S04]  /*0ac0*/  IMAD.WIDE R6, R7, 0x4, R12 ;  /* 0x0000000407067825 */ /* 0x008fc800078e020c */
[----:B-1----:R-:W-:-:S04]  /*0ad0*/  IMAD.WIDE R2, R17, 0x4, R14 ;  /* 0x0000000411027825 */ /* 0x002fc800078e020e */
[----:B--2---:R-:W-:-:S05]  /*0ae0*/  FADD R9, R5, R8 ;  /* 0x0000000805097221 */ /* 0x004fca0000000000 */
[----:B------:R-:W-:Y:S04]  /*0af0*/  STG.E desc[UR12][R6.64], R9 ;  /* 0x0000000906007986 */ /* 0x000fe8000c10190c */
[----:B------:R-:W-:Y:S01]  /*0b00*/  STG.E desc[UR12][R2.64], R11 ;  /* 0x0000000b02007986 */ /* 0x000fe2000c10190c */
[----:B------:R-:W-:Y:S05]  /*0b10*/  EXIT ;  /* 0x000000000000794d */ /* 0x000fea0003800000 */
.L_x_4:
[----:B------:R-:W-:-:S00]  /*0b20*/  BRA `(.L_x_4) ;  /* 0xfffffffc00fc7947 */ /* 0x000fc0000383ffff */
[----:B------:R-:W-:-:S00]  /*0b30*/  NOP ;  /* 0x0000000000007918 */ /* 0x000fc00000000000 */
        /* <DEDUP_REMOVED lines=12> */
.L_x_5:


//--------------------- .nv.shared.reserved.0     --------------------------
	.section	.nv.shared.reserved.0,"aw",@nobits
	.weak		__nv_reservedSMEM_offset_0_alias
	.size		__nv_reservedSMEM_offset_0_alias, 0, 64
	.other		__nv_reservedSMEM_offset_0_alias,@"STO_CUDA_RESERVED_SHARED STV_DEFAULT"
__nv_reservedSMEM_offset_0_alias:
	.zero		0
	.zero		64


//--------------------- .nv.constant0._Z7viterbiPKfS0_S0_PiPfS1_ii --------------------------
	.section	.nv.constant0._Z7viterbiPKfS0_S0_PiPfS1_ii,"a",@progbits
	.sectionflags	@""
	.align	4
.nv.constant0._Z7viterbiPKfS0_S0_PiPfS1_ii:
	.zero		952


//--------------------- SYMBOLS --------------------------

	.type		.nv.reservedSmem.offset0,@object
	.size		.nv.reservedSmem.offset0,0x4
